	.headerflags	@"EF_CUDA_TEXMODE_UNIFIED EF_CUDA_64BIT_ADDRESS EF_CUDA_ACCELERATORS EF_CUDA_SM90 EF_CUDA_VIRTUAL_SM(EF_CUDA_SM90)"
	.elftype	@"ET_EXEC"


//--------------------- .nv.info                  --------------------------
	.section	.nv.info,"",@"SHT_CUDA_INFO"
	.align	4


	//----- nvinfo : EIATTR_REGCOUNT
	.align		4
        /*0000*/ 	.byte	0x04, 0x2f
        /*0002*/ 	.short	(.L_3 - .L_2)
	.align		4
.L_2:
        /*0004*/ 	.word	index@(triton_poi_fused__native_batch_norm_legit_no_training_add_div_hardtanh_mul_52)
        /*0008*/ 	.word	0x00000018


	//----- nvinfo : EIATTR_MIN_STACK_SIZE
	.align		4
.L_3:
        /*000c*/ 	.byte	0x04, 0x12
        /*000e*/ 	.short	(.L_5 - .L_4)
	.align		4
.L_4:
        /*0010*/ 	.word	index@(triton_poi_fused__native_batch_norm_legit_no_training_add_div_hardtanh_mul_52)
        /*0014*/ 	.word	0x00000000


	//----- nvinfo : EIATTR_FRAME_SIZE
	.align		4
.L_5:
        /*0018*/ 	.byte	0x04, 0x11
        /*001a*/ 	.short	(.L_7 - .L_6)
	.align		4
.L_6:
        /*001c*/ 	.word	index@(triton_poi_fused__native_batch_norm_legit_no_training_add_div_hardtanh_mul_52)
        /*0020*/ 	.word	0x00000000


	//----- nvinfo : EIATTR_MIN_STACK_SIZE
	.align		4
.L_7:
        /*0024*/ 	.byte	0x04, 0x12
        /*0026*/ 	.short	(.L_9 - .L_8)
	.align		4
.L_8:
        /*0028*/ 	.word	index@(triton_poi_fused__native_batch_norm_legit_no_training_add_div_hardtanh_mul_52)
        /*002c*/ 	.word	0x00000000
.L_9:


//--------------------- .nv.info.triton_poi_fused__native_batch_norm_legit_no_training_add_div_hardtanh_mul_52 --------------------------
	.section	.nv.info.triton_poi_fused__native_batch_norm_legit_no_training_add_div_hardtanh_mul_52,"",@"SHT_CUDA_INFO"
	.sectionflags	@""
	.align	4


	//----- nvinfo : EIATTR_CUDA_API_VERSION
	.align		4
        /*0000*/ 	.byte	0x04, 0x37
        /*0002*/ 	.short	(.L_11 - .L_10)
.L_10:
        /*0004*/ 	.word	0x0000007c


	//----- nvinfo : EIATTR_KPARAM_INFO
	.align		4
.L_11:
        /*0008*/ 	.byte	0x04, 0x17
        /*000a*/ 	.short	(.L_13 - .L_12)
.L_12:
        /*000c*/ 	.word	0x00000000
        /*0010*/ 	.short	0x0007
        /*0012*/ 	.short	0x0034
        /*0014*/ 	.byte	0x00, 0xf0, 0x11, 0x00


	//----- nvinfo : EIATTR_KPARAM_INFO
	.align		4
.L_13:
        /*0018*/ 	.byte	0x04, 0x17
        /*001a*/ 	.short	(.L_15 - .L_14)
.L_14:
        /*001c*/ 	.word	0x00000000
        /*0020*/ 	.short	0x0006
        /*0022*/ 	.short	0x0030
        /*0024*/ 	.byte	0x00, 0xf0, 0x11, 0x00


	//----- nvinfo : EIATTR_KPARAM_INFO
	.align		4
.L_15:
        /*0028*/ 	.byte	0x04, 0x17
        /*002a*/ 	.short	(.L_17 - .L_16)
.L_16:
        /*002c*/ 	.word	0x00000000
        /*0030*/ 	.short	0x0005
        /*0032*/ 	.short	0x0028
        /*0034*/ 	.byte	0x00, 0xf4, 0x21, 0x00


	//----- nvinfo : EIATTR_KPARAM_INFO
	.align		4
.L_17:
        /*0038*/ 	.byte	0x04, 0x17
        /*003a*/ 	.short	(.L_19 - .L_18)
.L_18:
        /*003c*/ 	.word	0x00000000
        /*0040*/ 	.short	0x0004
        /*0042*/ 	.short	0x0020
        /*0044*/ 	.byte	0x00, 0xf4, 0x21, 0x00


	//----- nvinfo : EIATTR_KPARAM_INFO
	.align		4
.L_19:
        /*0048*/ 	.byte	0x04, 0x17
        /*004a*/ 	.short	(.L_21 - .L_20)
.L_20:
        /*004c*/ 	.word	0x00000000
        /*0050*/ 	.short	0x0003
        /*0052*/ 	.short	0x0018
        /*0054*/ 	.byte	0x00, 0xf4, 0x21, 0x00


	//----- nvinfo : EIATTR_KPARAM_INFO
	.align		4
.L_21:
        /*0058*/ 	.byte	0x04, 0x17
        /*005a*/ 	.short	(.L_23 - .L_22)
.L_22:
        /*005c*/ 	.word	0x00000000
        /*0060*/ 	.short	0x0002
        /*0062*/ 	.short	0x0010
        /*0064*/ 	.byte	0x00, 0xf4, 0x21, 0x00


	//----- nvinfo : EIATTR_KPARAM_INFO
	.align		4
.L_23:
        /*0068*/ 	.byte	0x04, 0x17
        /*006a*/ 	.short	(.L_25 - .L_24)
.L_24:
        /*006c*/ 	.word	0x00000000
        /*0070*/ 	.short	0x0001
        /*0072*/ 	.short	0x0008
        /*0074*/ 	.byte	0x00, 0xf4, 0x21, 0x00


	//----- nvinfo : EIATTR_KPARAM_INFO
	.align		4
.L_25:
        /*0078*/ 	.byte	0x04, 0x17
        /*007a*/ 	.short	(.L_27 - .L_26)
.L_26:
        /*007c*/ 	.word	0x00000000
        /*0080*/ 	.short	0x0000
        /*0082*/ 	.short	0x0000
        /*0084*/ 	.byte	0x00, 0xf4, 0x21, 0x00


	//----- nvinfo : EIATTR_SPARSE_MMA_MASK
	.align		4
.L_27:
        /*0088*/ 	.byte	0x03, 0x50
        /*008a*/ 	.short	0x0000


	//----- nvinfo : EIATTR_MAXREG_COUNT
	.align		4
        /*008c*/ 	.byte	0x03, 0x1b
        /*008e*/ 	.short	0x00ff


	//----- nvinfo : EIATTR_EXIT_INSTR_OFFSETS
	.align		4
        /*0090*/ 	.byte	0x04, 0x1c
        /*0092*/ 	.short	(.L_29 - .L_28)


	//   ....[0]....
.L_28:
        /*0094*/ 	.word	0x00000650


	//   ....[1]....
        /*0098*/ 	.word	0x00000720


	//----- nvinfo : EIATTR_REQNTID
	.align		4
.L_29:
        /*009c*/ 	.byte	0x04, 0x10
        /*009e*/ 	.short	(.L_31 - .L_30)
.L_30:
        /*00a0*/ 	.word	0x00000080
        /*00a4*/ 	.word	0x00000001
        /*00a8*/ 	.word	0x00000001


	//----- nvinfo : EIATTR_CBANK_PARAM_SIZE
	.align		4
.L_31:
        /*00ac*/ 	.byte	0x03, 0x19
        /*00ae*/ 	.short	0x0038


	//----- nvinfo : EIATTR_PARAM_CBANK
	.align		4
        /*00b0*/ 	.byte	0x04, 0x0a
        /*00b2*/ 	.short	(.L_33 - .L_32)
	.align		4
.L_32:
        /*00b4*/ 	.word	index@(.nv.constant0.triton_poi_fused__native_batch_norm_legit_no_training_add_div_hardtanh_mul_52)
        /*00b8*/ 	.short	0x0210
        /*00ba*/ 	.short	0x0038


	//----- nvinfo : EIATTR_SW_WAR
	.align		4
.L_33:
        /*00bc*/ 	.byte	0x04, 0x36
        /*00be*/ 	.short	(.L_35 - .L_34)
.L_34:
        /*00c0*/ 	.word	0x00000008
.L_35:


//--------------------- .nv.callgraph             --------------------------
	.section	.nv.callgraph,"",@"SHT_CUDA_CALLGRAPH"
	.align	4
	.sectionentsize	8
	.align		4
        /*0000*/ 	.word	0x00000000
	.align		4
        /*0004*/ 	.word	0xffffffff
	.align		4
        /*0008*/ 	.word	0x00000000
	.align		4
        /*000c*/ 	.word	0xfffffffe
	.align		4
        /*0010*/ 	.word	0x00000000
	.align		4
        /*0014*/ 	.word	0xfffffffd
	.align		4
        /*0018*/ 	.word	0x00000000
	.align		4
        /*001c*/ 	.word	0xfffffffc


//--------------------- .nv.constant4             --------------------------
	.section	.nv.constant4,"a",@progbits
	.align	8
	.align		8
.nv.constant4:
        /*0000*/ 	.dword	_$_str
	.align		8
        /*0008*/ 	.dword	_$_str_$_2


//--------------------- .text.triton_poi_fused__native_batch_norm_legit_no_training_add_div_hardtanh_mul_52 --------------------------
	.section	.text.triton_poi_fused__native_batch_norm_legit_no_training_add_div_hardtanh_mul_52,"ax",@progbits
	.sectionflags	@"SHF_BARRIERS=1"
	.align	128
        .global         triton_poi_fused__native_batch_norm_legit_no_training_add_div_hardtanh_mul_52
        .type           triton_poi_fused__native_batch_norm_legit_no_training_add_div_hardtanh_mul_52,@function
        .size           triton_poi_fused__native_batch_norm_legit_no_training_add_div_hardtanh_mul_52,(.L_x_1 - triton_poi_fused__native_batch_norm_legit_no_training_add_div_hardtanh_mul_52)
        .other          triton_poi_fused__native_batch_norm_legit_no_training_add_div_hardtanh_mul_52,@"STO_CUDA_ENTRY STV_DEFAULT"
triton_poi_fused__native_batch_norm_legit_no_training_add_div_hardtanh_mul_52:
.text.triton_poi_fused__native_batch_norm_legit_no_training_add_div_hardtanh_mul_52:
[----:B------:R-:W0:Y:S01]  /*0000*/  LDC R1, c[0x0][0x28] ;  /* 0x00000a00ff017b82 */ /* 0x000e220000000800 */
[----:B------:R-:W1:Y:S07]  /*0010*/  S2R R0, SR_TID.X ;  /* 0x0000000000007919 */ /* 0x000e6e0000002100 */
[----:B------:R-:W2:Y:S01]  /*0020*/  S2UR UR5, SR_CTAID.X ;  /* 0x00000000000579c3 */ /* 0x000ea20000002500 */
[----:B------:R-:W-:Y:S01]  /*0030*/  CS2R R2, SRZ ;  /* 0x0000000000027805 */ /* 0x000fe2000001ff00 */
[----:B------:R-:W-:-:S06]  /*0040*/  ULDC.64 UR8, c[0x0][0x208] ;  /* 0x0000820000087ab9 */ /* 0x000fcc0000000a00 */
[----:B------:R-:W3:Y:S08]  /*0050*/  LDC.64 R4, c[0x0][0x220] ;  /* 0x00008800ff047b82 */ /* 0x000ef00000000a00 */
[----:B------:R-:W4:Y:S01]  /*0060*/  S2UR UR4, SR_CTAID.Y ;  /* 0x00000000000479c3 */ /* 0x000f220000002600 */
[----:B--2---:R-:W-:-:S07]  /*0070*/  USHF.L.U32 UR5, UR5, 0x4, URZ ;  /* 0x0000000405057899 */ /* 0x004fce000800063f */
[----:B------:R-:W2:Y:S01]  /*0080*/  LDC.64 R18, c[0x0][0x210] ;  /* 0x00008400ff127b82 */ /* 0x000ea20000000a00 */
[----:B-1----:R-:W-:-:S07]  /*0090*/  IMAD.SHL.U32 R8, R0, 0x2, RZ ;  /* 0x0000000200087824 */ /* 0x002fce00078e00ff */
[----:B------:R-:W1:Y:S01]  /*00a0*/  LDC.64 R16, c[0x0][0x218] ;  /* 0x00008600ff107b82 */ /* 0x000e620000000a00 */
[----:B------:R-:W-:-:S04]  /*00b0*/  LOP3.LUT R8, R8, 0xe, RZ, 0xc0, !PT ;  /* 0x0000000e08087812 */ /* 0x000fc800078ec0ff */
[----:B------:R-:W-:-:S03]  /*00c0*/  LOP3.LUT R13, R8, UR5, RZ, 0xfc, !PT ;  /* 0x00000005080d7c12 */ /* 0x000fc6000f8efcff */
[----:B------:R-:W5:Y:S01]  /*00d0*/  LDC.64 R14, c[0x0][0x228] ;  /* 0x00008a00ff0e7b82 */ /* 0x000f620000000a00 */
[C---:B------:R-:W-:Y:S01]  /*00e0*/  ISETP.GE.AND P1, PT, R13.reuse, 0x400, PT ;  /* 0x000004000d00780c */ /* 0x040fe20003f26270 */
[----:B---3--:R-:W-:-:S06]  /*00f0*/  IMAD.WIDE R4, R13, 0x4, R4 ;  /* 0x000000040d047825 */ /* 0x008fcc00078e0204 */
[----:B------:R-:W3:Y:S06]  /*0100*/  LDC.64 R10, c[0x0][0x230] ;  /* 0x00008c00ff0a7b82 */ /* 0x000eec0000000a00 */
[----:B------:R1:W3:Y:S01]  /*0110*/  @!P1 LDG.E.EL.64 R2, desc[UR8][R4.64] ;  /* 0x0000000804029981 */ /* 0x0002e2000c2e1b00 */
[----:B------:R-:W-:Y:S01]  /*0120*/  SHF.R.U32.HI R9, RZ, 0x3, R0 ;  /* 0x00000003ff097819 */ /* 0x000fe20000011600 */
[----:B----4-:R-:W-:Y:S01]  /*0130*/  USHF.L.U32 UR4, UR4, 0x4, URZ ;  /* 0x0000000404047899 */ /* 0x010fe2000800063f */
[----:B-1----:R-:W-:Y:S02]  /*0140*/  IMAD.WIDE R16, R13, 0x4, R16 ;  /* 0x000000040d107825 */ /* 0x002fe400078e0210 */
[----:B------:R-:W-:-:S04]  /*0150*/  SGXT.U32 R9, R9, 0x4 ;  /* 0x000000040909781a */ /* 0x000fc80000000000 */
[----:B------:R-:W-:Y:S02]  /*0160*/  LOP3.LUT R6, R9, UR4, RZ, 0xfc, !PT ;  /* 0x0000000409067c12 */ /* 0x000fe4000f8efcff */
[----:B0-----:R-:W-:Y:S02]  /*0170*/  CS2R R4, SRZ ;  /* 0x0000000000047805 */ /* 0x001fe4000001ff00 */
[C---:B------:R-:W-:Y:S01]  /*0180*/  ISETP.LT.AND P0, PT, R6.reuse, 0x10, !P1 ;  /* 0x000000100600780c */ /* 0x040fe20004f01270 */
[----:B------:R-:W-:-:S03]  /*0190*/  IMAD R7, R6, 0x400, R13 ;  /* 0x0000040006077824 */ /* 0x000fc600078e020d */
[----:B------:R0:W4:Y:S01]  /*01a0*/  @!P1 LDG.E.EL.64 R4, desc[UR8][R16.64] ;  /* 0x0000000810049981 */ /* 0x000122000c2e1b00 */
[----:B--2---:R-:W-:Y:S01]  /*01b0*/  IMAD.WIDE R18, R7, 0x4, R18 ;  /* 0x0000000407127825 */ /* 0x004fe200078e0212 */
[----:B------:R-:W-:-:S03]  /*01c0*/  CS2R R6, SRZ ;  /* 0x0000000000067805 */ /* 0x000fc6000001ff00 */
[----:B-----5:R-:W-:-:S04]  /*01d0*/  IMAD.WIDE R14, R13, 0x4, R14 ;  /* 0x000000040d0e7825 */ /* 0x020fc800078e020e */
[----:B------:R-:W4:Y:S01]  /*01e0*/  @P0 LDG.E.EL.64 R6, desc[UR8][R18.64] ;  /* 0x0000000812060981 */ /* 0x000f22000c2e1b00 */
[----:B---3--:R-:W-:Y:S01]  /*01f0*/  IMAD.WIDE R20, R13, 0x4, R10 ;  /* 0x000000040d147825 */ /* 0x008fe200078e020a */
[----:B------:R-:W-:Y:S02]  /*0200*/  CS2R R12, SRZ ;  /* 0x00000000000c7805 */ /* 0x000fe4000001ff00 */
[----:B------:R-:W-:-:S04]  /*0210*/  CS2R R10, SRZ ;  /* 0x00000000000a7805 */ /* 0x000fc8000001ff00 */
[----:B------:R-:W2:Y:S04]  /*0220*/  @!P1 LDG.E.EL.64 R12, desc[UR8][R14.64] ;  /* 0x000000080e0c9981 */ /* 0x000ea8000c2e1b00 */
[----:B------:R-:W2:Y:S01]  /*0230*/  @!P1 LDG.E.EL.64 R10, desc[UR8][R20.64] ;  /* 0x00000008140a9981 */ /* 0x000ea2000c2e1b00 */
[----:B------:R-:W1:Y:S01]  /*0240*/  S2UR UR7, SR_CgaCtaId ;  /* 0x00000000000779c3 */ /* 0x000e620000008800 */
[----:B------:R-:W-:Y:S02]  /*0250*/  UMOV UR6, 0x400 ;  /* 0x0000040000067882 */ /* 0x000fe40000000000 */
[----:B-1----:R-:W-:Y:S01]  /*0260*/  UPRMT UR6, UR7, 0x654, UR6 ;  /* 0x0000065407067896 */ /* 0x002fe20008000006 */
[----:B------:R-:W-:Y:S01]  /*0270*/  LOP3.LUT R8, R8, UR4, RZ, 0xfc, !PT ;  /* 0x0000000408087c12 */ /* 0x000fe2000f8efcff */
[----:B------:R-:W-:Y:S01]  /*0280*/  FADD R2, R2, 9.9999997473787516356e-06 ;  /* 0x3727c5ac02027421 */ /* 0x000fe20000000000 */
[----:B------:R-:W-:-:S03]  /*0290*/  FADD R3, R3, 9.9999997473787516356e-06 ;  /* 0x3727c5ac03037421 */ /* 0x000fc60000000000 */
[----:B0-----:R-:W0:Y:S08]  /*02a0*/  MUFU.SQRT R16, R2 ;  /* 0x0000000200107308 */ /* 0x001e300000002000 */
[----:B------:R-:W1:Y:S01]  /*02b0*/  MUFU.SQRT R17, R3 ;  /* 0x0000000300117308 */ /* 0x000e620000002000 */
[C---:B0-----:R-:W-:Y:S02]  /*02c0*/  FSETP.GT.AND P0, PT, R16.reuse, 8.50705917302346158658e+37, PT ;  /* 0x7e8000001000780b */ /* 0x041fe40003f04000 */
[----:B------:R-:W-:-:S02]  /*02d0*/  FSETP.GEU.AND P2, PT, R16, 1.175494350822287508e-38, PT ;  /* 0x008000001000780b */ /* 0x000fc40003f4e000 */
[C---:B-1----:R-:W-:Y:S02]  /*02e0*/  FSETP.GT.AND P1, PT, R17.reuse, 8.50705917302346158658e+37, PT ;  /* 0x7e8000001100780b */ /* 0x042fe40003f24000 */
[----:B------:R-:W-:-:S07]  /*02f0*/  FSETP.GEU.AND P3, PT, R17, 1.175494350822287508e-38, PT ;  /* 0x008000001100780b */ /* 0x000fce0003f6e000 */
[----:B------:R-:W-:-:S04]  /*0300*/  @P0 FMUL R16, R16, 0.25 ;  /* 0x3e80000010100820 */ /* 0x000fc80000400000 */
[----:B------:R-:W-:Y:S01]  /*0310*/  @!P2 FMUL R16, R16, 16777216 ;  /* 0x4b8000001010a820 */ /* 0x000fe20000400000 */
[----:B------:R-:W-:-:S04]  /*0320*/  @P1 FMUL R17, R17, 0.25 ;  /* 0x3e80000011111820 */ /* 0x000fc80000400000 */
[----:B------:R-:W-:Y:S01]  /*0330*/  @!P3 FMUL R17, R17, 16777216 ;  /* 0x4b8000001111b820 */ /* 0x000fe20000400000 */
[----:B------:R-:W0:Y:S01]  /*0340*/  MUFU.RCP R16, R16 ;  /* 0x0000001000107308 */ /* 0x000e220000001000 */
[----:B------:R-:W-:-:S07]  /*0350*/  IMAD.MOV.U32 R2, RZ, RZ, 0x3e800000 ;  /* 0x3e800000ff027424 */ /* 0x000fce00078e00ff */
[----:B------:R-:W1:Y:S01]  /*0360*/  MUFU.RCP R17, R17 ;  /* 0x0000001100117308 */ /* 0x000e620000001000 */
[C---:B------:R-:W-:Y:S02]  /*0370*/  FSEL R3, R2.reuse, 1, P0 ;  /* 0x3f80000002037808 */ /* 0x040fe40000000000 */
[----:B------:R-:W-:-:S03]  /*0380*/  FSEL R2, R2, 1, P1 ;  /* 0x3f80000002027808 */ /* 0x000fc60000800000 */
[----:B------:R-:W-:Y:S02]  /*0390*/  @!P2 FMUL R3, R3, 16777216 ;  /* 0x4b8000000303a820 */ /* 0x000fe40000400000 */
[----:B------:R-:W-:Y:S01]  /*03a0*/  @!P3 FMUL R2, R2, 16777216 ;  /* 0x4b8000000202b820 */ /* 0x000fe20000400000 */
[----:B----4-:R-:W-:Y:S01]  /*03b0*/  FADD R4, -R4, R6 ;  /* 0x0000000604047221 */ /* 0x010fe20000000100 */
[----:B0-----:R-:W-:Y:S01]  /*03c0*/  FMUL R3, R16, R3 ;  /* 0x0000000310037220 */ /* 0x001fe20000400000 */
[----:B------:R-:W-:Y:S01]  /*03d0*/  FADD R5, -R5, R7 ;  /* 0x0000000705057221 */ /* 0x000fe20000000100 */
[----:B-1----:R-:W-:Y:S02]  /*03e0*/  FMUL R2, R17, R2 ;  /* 0x0000000211027220 */ /* 0x002fe40000400000 */
[----:B------:R-:W-:Y:S02]  /*03f0*/  FMUL R3, R4, R3 ;  /* 0x0000000304037220 */ /* 0x000fe40000400000 */
[----:B------:R-:W-:-:S02]  /*0400*/  FMUL R2, R5, R2 ;  /* 0x0000000205027220 */ /* 0x000fc40000400000 */
[----:B--2---:R-:W-:Y:S02]  /*0410*/  FFMA R3, R3, R12, R10 ;  /* 0x0000000c03037223 */ /* 0x004fe4000000000a */
[----:B------:R-:W-:Y:S02]  /*0420*/  FFMA R2, R2, R13, R11 ;  /* 0x0000000d02027223 */ /* 0x000fe4000000000b */
[----:B------:R-:W-:Y:S02]  /*0430*/  FADD R4, R3, 3 ;  /* 0x4040000003047421 */ /* 0x000fe40000000000 */
[----:B------:R-:W-:Y:S01]  /*0440*/  FADD R5, R2, 3 ;  /* 0x4040000002057421 */ /* 0x000fe20000000000 */
[----:B------:R-:W-:Y:S02]  /*0450*/  IMAD.SHL.U32 R6, R0, 0x20, RZ ;  /* 0x0000002000067824 */ /* 0x000fe400078e00ff */
[----:B------:R-:W-:Y:S02]  /*0460*/  FSETP.GTU.AND P0, PT, R4, RZ, PT ;  /* 0x000000ff0400720b */ /* 0x000fe40003f0c000 */
[----:B------:R-:W-:-:S02]  /*0470*/  FSETP.GTU.AND P1, PT, R5, RZ, PT ;  /* 0x000000ff0500720b */ /* 0x000fc40003f2c000 */
[----:B------:R-:W-:Y:S02]  /*0480*/  FSEL R4, R4, RZ, P0 ;  /* 0x000000ff04047208 */ /* 0x000fe40000000000 */
[----:B------:R-:W-:Y:S02]  /*0490*/  LOP3.LUT R6, R6, 0xe0, RZ, 0xc0, !PT ;  /* 0x000000e006067812 */ /* 0x000fe400078ec0ff */
[----:B------:R-:W-:Y:S02]  /*04a0*/  FSEL R5, R5, RZ, P1 ;  /* 0x000000ff05057208 */ /* 0x000fe40000800000 */
[----:B------:R-:W-:Y:S02]  /*04b0*/  FSETP.GEU.AND P3, PT, R4, 6, PT ;  /* 0x40c000000400780b */ /* 0x000fe40003f6e000 */
[C---:B------:R-:W-:Y:S02]  /*04c0*/  LOP3.LUT R10, R6.reuse, 0x10, RZ, 0xfc, !PT ;  /* 0x00000010060a7812 */ /* 0x040fe400078efcff */
[----:B------:R-:W-:-:S02]  /*04d0*/  LOP3.LUT R7, R6, R9, RZ, 0xfc, !PT ;  /* 0x0000000906077212 */ /* 0x000fc400078efcff */
[C---:B------:R-:W-:Y:S02]  /*04e0*/  FSETP.GEU.AND P1, PT, R5.reuse, 6, PT ;  /* 0x40c000000500780b */ /* 0x040fe40003f2e000 */
[----:B------:R-:W-:Y:S02]  /*04f0*/  LEA.HI R6, R6, UR6, RZ, 0x1f ;  /* 0x0000000606067c11 */ /* 0x000fe4000f8ff8ff */
[----:B------:R-:W-:Y:S02]  /*0500*/  LEA.HI R12, R10, UR6, RZ, 0x1f ;  /* 0x000000060a0c7c11 */ /* 0x000fe4000f8ff8ff */
[----:B------:R-:W-:Y:S01]  /*0510*/  FSETP.NAN.AND P2, PT, R5, R5, PT ;  /* 0x000000050500720b */ /* 0x000fe20003f48000 */
[----:B------:R-:W-:Y:S02]  /*0520*/  IMAD R10, R7, 0x4, R6 ;  /* 0x00000004070a7824 */ /* 0x000fe400078e0206 */
[C---:B------:R-:W-:Y:S01]  /*0530*/  FMUL R6, R4.reuse, 0.16666667163372039795 ;  /* 0x3e2aaaab04067820 */ /* 0x040fe20000400000 */
[----:B------:R-:W-:Y:S01]  /*0540*/  FSETP.NAN.AND P0, PT, R4, R4, PT ;  /* 0x000000040400720b */ /* 0x000fe20003f08000 */
[----:B------:R-:W-:-:S03]  /*0550*/  FMUL R5, R5, 0.16666667163372039795 ;  /* 0x3e2aaaab05057820 */ /* 0x000fc60000400000 */
[----:B------:R-:W-:Y:S02]  /*0560*/  @P3 FSEL R6, R6, 1, P0 ;  /* 0x3f80000006063808 */ /* 0x000fe40000000000 */
[----:B------:R-:W-:Y:S01]  /*0570*/  @P1 FSEL R5, R5, 1, P2 ;  /* 0x3f80000005051808 */ /* 0x000fe20001000000 */
[----:B------:R-:W-:Y:S02]  /*0580*/  IMAD R7, R7, 0x4, R12 ;  /* 0x0000000407077824 */ /* 0x000fe400078e020c */
[----:B------:R-:W-:Y:S02]  /*0590*/  FMUL R3, R3, R6 ;  /* 0x0000000603037220 */ /* 0x000fe40000400000 */
[----:B------:R-:W-:-:S03]  /*05a0*/  FMUL R2, R2, R5 ;  /* 0x0000000502027220 */ /* 0x000fc60000400000 */
[----:B------:R0:W-:Y:S04]  /*05b0*/  STS [R10], R3 ;  /* 0x000000030a007388 */ /* 0x0001e80000000800 */
[----:B------:R0:W-:Y:S01]  /*05c0*/  STS [R7+0x40], R2 ;  /* 0x0000400207007388 */ /* 0x0001e20000000800 */
[----:B------:R-:W-:Y:S01]  /*05d0*/  LOP3.LUT R9, R9, UR5, RZ, 0xfc, !PT ;  /* 0x0000000509097c12 */ /* 0x000fe2000f8efcff */
[----:B------:R-:W-:Y:S03]  /*05e0*/  BAR.SYNC.DEFER_BLOCKING 0x0 ;  /* 0x0000000000007b1d */ /* 0x000fe60000010000 */
[----:B------:R-:W-:Y:S01]  /*05f0*/  ISETP.GE.AND P0, PT, R9, 0x400, PT ;  /* 0x000004000900780c */ /* 0x000fe20003f06270 */
[----:B------:R-:W-:-:S03]  /*0600*/  IMAD.SHL.U32 R4, R0, 0x8, RZ ;  /* 0x0000000800047824 */ /* 0x000fc600078e00ff */
[----:B------:R-:W-:Y:S02]  /*0610*/  ISETP.LT.AND P0, PT, R8, 0x10, !P0 ;  /* 0x000000100800780c */ /* 0x000fe40004701270 */
[----:B------:R-:W-:Y:S02]  /*0620*/  LOP3.LUT R0, R0, 0x78, RZ, 0xc0, !PT ;  /* 0x0000007800007812 */ /* 0x000fe400078ec0ff */
[----:B------:R-:W-:-:S04]  /*0630*/  LOP3.LUT R11, R4, 0x3f8, RZ, 0xc0, !PT ;  /* 0x000003f8040b7812 */ /* 0x000fc800078ec0ff */
[----:B------:R-:W-:-:S05]  /*0640*/  IADD3 R0, R11, UR6, R0 ;  /* 0x000000060b007c10 */ /* 0x000fca000fffe000 */
[----:B0-----:R-:W-:Y:S05]  /*0650*/  @!P0 EXIT ;  /* 0x000000000000894d */ /* 0x001fea0003800000 */
[----:B------:R-:W0:Y:S01]  /*0660*/  LDS.64 R10, [R0] ;  /* 0x00000000000a7984 */ /* 0x000e220000000a00 */
[----:B------:R-:W-:Y:S01]  /*0670*/  SHF.R.S32.HI R5, RZ, 0x1f, R8 ;  /* 0x0000001fff057819 */ /* 0x000fe20000011408 */
[----:B------:R-:W1:Y:S03]  /*0680*/  LDC.64 R2, c[0x0][0x238] ;  /* 0x00008e00ff027b82 */ /* 0x000e660000000a00 */
[----:B------:R-:W-:-:S04]  /*0690*/  LEA.HI R5, R5, R8, RZ, 0x2 ;  /* 0x0000000805057211 */ /* 0x000fc800078f10ff */
[C---:B------:R-:W-:Y:S01]  /*06a0*/  LOP3.LUT R7, R5.reuse, 0xfffffffc, RZ, 0xc0, !PT ;  /* 0xfffffffc05077812 */ /* 0x040fe200078ec0ff */
[----:B------:R-:W-:-:S04]  /*06b0*/  IMAD.SHL.U32 R5, R5, 0x400, RZ ;  /* 0x0000040005057824 */ /* 0x000fc800078e00ff */
[----:B------:R-:W-:Y:S01]  /*06c0*/  IMAD.IADD R8, R8, 0x1, -R7 ;  /* 0x0000000108087824 */ /* 0x000fe200078e0a07 */
[----:B------:R-:W-:-:S03]  /*06d0*/  LOP3.LUT R5, R5, 0xfffff000, RZ, 0xc0, !PT ;  /* 0xfffff00005057812 */ /* 0x000fc600078ec0ff */
[----:B------:R-:W-:-:S04]  /*06e0*/  IMAD R8, R9, 0x4, R8 ;  /* 0x0000000409087824 */ /* 0x000fc800078e0208 */
[----:B------:R-:W-:-:S04]  /*06f0*/  IMAD.IADD R5, R8, 0x1, R5 ;  /* 0x0000000108057824 */ /* 0x000fc800078e0205 */
[----:B-1----:R-:W-:-:S05]  /*0700*/  IMAD.WIDE R2, R5, 0x4, R2 ;  /* 0x0000000405027825 */ /* 0x002fca00078e0202 */
[----:B0-----:R-:W-:Y:S01]  /*0710*/  STG.E.64 desc[UR8][R2.64], R10 ;  /* 0x0000000a02007986 */ /* 0x001fe2000c101b08 */
[----:B------:R-:W-:Y:S05]  /*0720*/  EXIT ;  /* 0x000000000000794d */ /* 0x000fea0003800000 */
.L_x_0:
[----:B------:R-:W-:-:S00]  /*0730*/  BRA `(.L_x_0) ;  /* 0xfffffffc00fc7947 */ /* 0x000fc0000383ffff */
[----:B------:R-:W-:-:S00]  /*0740*/  NOP ;  /* 0x0000000000007918 */ /* 0x000fc00000000000 */
        /* <DEDUP_REMOVED lines=11> */
.L_x_1:


//--------------------- .nv.global.init           --------------------------
	.section	.nv.global.init,"aw",@progbits
.nv.global.init:
	.type		_$_str,@object
	.size		_$_str,(_$_str_$_2 - _$_str)
_$_str:
        /*0000*/ 	.byte	0x5f, 0x5f, 0x43, 0x55, 0x44, 0x41, 0x5f, 0x46, 0x54, 0x5a, 0x00
	.type		_$_str_$_2,@object
	.size		_$_str_$_2,(.L_1 - _$_str_$_2)
_$_str_$_2:
        /*000b*/ 	.byte	0x5f, 0x5f, 0x43, 0x55, 0x44, 0x41, 0x5f, 0x50, 0x52, 0x45, 0x43, 0x5f, 0x53, 0x51, 0x52, 0x54
        /*001b*/ 	.byte	0x00
.L_1:


//--------------------- .nv.shared.triton_poi_fused__native_batch_norm_legit_no_training_add_div_hardtanh_mul_52 --------------------------
	.section	.nv.shared.triton_poi_fused__native_batch_norm_legit_no_training_add_div_hardtanh_mul_52,"aw",@nobits
	.sectionflags	@""
	.align	16
	.zero		1024


//--------------------- .nv.constant0.triton_poi_fused__native_batch_norm_legit_no_training_add_div_hardtanh_mul_52 --------------------------
	.section	.nv.constant0.triton_poi_fused__native_batch_norm_legit_no_training_add_div_hardtanh_mul_52,"a",@progbits
	.sectionflags	@""
	.align	4
.nv.constant0.triton_poi_fused__native_batch_norm_legit_no_training_add_div_hardtanh_mul_52:
	.zero		584
